//
// Generated by NVIDIA NVVM Compiler
//
// Compiler Build ID: CL-36424714
// Cuda compilation tools, release 13.0, V13.0.88
// Based on NVVM 20.0.0
//

.version 9.0
.target sm_100
.address_size 64

	// .globl	_Z8wmma_kerP6__halfS0_Pf

.visible .entry _Z8wmma_kerP6__halfS0_Pf(
	.param .u64 .ptr .align 1 _Z8wmma_kerP6__halfS0_Pf_param_0,
	.param .u64 .ptr .align 1 _Z8wmma_kerP6__halfS0_Pf_param_1,
	.param .u64 .ptr .align 1 _Z8wmma_kerP6__halfS0_Pf_param_2
)
{
	.reg .b32 	%r<18>;
	.reg .b32 	%f<10>;
	.reg .b64 	%rd<7>;

	ld.param.u64 	%rd1, [_Z8wmma_kerP6__halfS0_Pf_param_0];
	ld.param.u64 	%rd2, [_Z8wmma_kerP6__halfS0_Pf_param_1];
	ld.param.u64 	%rd3, [_Z8wmma_kerP6__halfS0_Pf_param_2];
	cvta.to.global.u64 	%rd4, %rd1;
	cvta.to.global.u64 	%rd5, %rd2;
	cvta.to.global.u64 	%rd6, %rd3;
	mov.b32 	%r1, 16;
	wmma.load.a.sync.aligned.row.m16n16k16.global.f16 	{%r2, %r3, %r4, %r5, %r6, %r7, %r8, %r9}, [%rd4], %r1;
	wmma.load.b.sync.aligned.row.m16n16k16.global.f16 	{%r10, %r11, %r12, %r13, %r14, %r15, %r16, %r17}, [%rd5], %r1;
	mov.f32 	%f1, 0f00000000;
	wmma.mma.sync.aligned.row.row.m16n16k16.f32.f32 {%f2, %f3, %f4, %f5, %f6, %f7, %f8, %f9}, {%r2, %r3, %r4, %r5, %r6, %r7, %r8, %r9}, {%r10, %r11, %r12, %r13, %r14, %r15, %r16, %r17}, {%f1, %f1, %f1, %f1, %f1, %f1, %f1, %f1};
	wmma.store.d.sync.aligned.row.m16n16k16.global.f32 	[%rd6], {%f2, %f3, %f4, %f5, %f6, %f7, %f8, %f9}, %r1;
	ret;

}


// ===== COMPILED SASS (sm_100) =====

	.target	sm_100

	.elftype	@"ET_EXEC"


//--------------------- .note.nv.tkinfo           --------------------------
	.section	.note.nv.tkinfo,"",@"SHT_NOTE"
	.sectionflags	@"SHF_NOTE_NV_TKINFO"
	.tkinfo
        /*0018*/ 	.word	0x00000002
        /*0030*/ 	.string	""
        /*0030*/ 	.string	"ptxas"
        /*0030*/ 	.string	"Cuda compilation tools, release 13.0, V13.0.88"
        /*0030*/ 	.string	"Build cuda_13.0.r13.0/compiler.36424714_0"
        /*0030*/ 	.string	"-arch sm_100 -m 64 "



//--------------------- .note.nv.cuinfo           --------------------------
	.section	.note.nv.cuinfo,"",@"SHT_NOTE"
	.sectionflags	@"SHF_NOTE_NV_CUINFO"
        /*0018*/ 	.short	0x0002
        /*001a*/ 	.short	0x0064
        /*001c*/ 	.short	0x0082
	.zero		2


//--------------------- .nv.info                  --------------------------
	.section	.nv.info,"",@"SHT_CUDA_INFO"
	.align	4


	//----- nvinfo : EIATTR_REGCOUNT
	.align		4
        /*0000*/ 	.byte	0x04, 0x2f
        /*0002*/ 	.short	(.L_1 - .L_0)
	.align		4
.L_0:
        /*0004*/ 	.word	index@(_Z8wmma_kerP6__halfS0_Pf)
        /*0008*/ 	.word	0x0000001a


	//----- nvinfo : EIATTR_FRAME_SIZE
	.align		4
.L_1:
        /*000c*/ 	.byte	0x04, 0x11
        /*000e*/ 	.short	(.L_3 - .L_2)
	.align		4
.L_2:
        /*0010*/ 	.word	index@(_Z8wmma_kerP6__halfS0_Pf)
        /*0014*/ 	.word	0x00000000


	//----- nvinfo : EIATTR_MIN_STACK_SIZE
	.align		4
.L_3:
        /*0018*/ 	.byte	0x04, 0x12
        /*001a*/ 	.short	(.L_5 - .L_4)
	.align		4
.L_4:
        /*001c*/ 	.word	index@(_Z8wmma_kerP6__halfS0_Pf)
        /*0020*/ 	.word	0x00000000
.L_5:


//--------------------- .nv.compat                --------------------------
	.section	.nv.compat,"",@"SHT_CUDA_COMPAT_INFO"
	.align	4
        /*0000*/ 	.byte	0x02, 0x09, 0x00, 0x00, 0x02, 0x02, 0x01, 0x00, 0x02, 0x05, 0x05, 0x00, 0x03, 0x07, 0x01, 0x01
        /*0010*/ 	.byte	0x02, 0x03, 0x00, 0x00, 0x02, 0x06, 0x01, 0x00, 0x04, 0x0b, 0x08, 0x00, 0x09, 0x00, 0x00, 0x00
        /*0020*/ 	.byte	0x00, 0x00, 0x00, 0x00


//--------------------- .nv.info._Z8wmma_kerP6__halfS0_Pf --------------------------
	.section	.nv.info._Z8wmma_kerP6__halfS0_Pf,"",@"SHT_CUDA_INFO"
	.sectionflags	@""
	.align	4


	//----- nvinfo : EIATTR_CUDA_API_VERSION
	.align		4
        /*0000*/ 	.byte	0x04, 0x37
        /*0002*/ 	.short	(.L_7 - .L_6)
.L_6:
        /*0004*/ 	.word	0x00000082


	//----- nvinfo : EIATTR_KPARAM_INFO
	.align		4
.L_7:
        /*0008*/ 	.byte	0x04, 0x17
        /*000a*/ 	.short	(.L_9 - .L_8)
.L_8:
        /*000c*/ 	.word	0x00000000
        /*0010*/ 	.short	0x0002
        /*0012*/ 	.short	0x0010
        /*0014*/ 	.byte	0x00, 0xf5, 0x21, 0x00


	//----- nvinfo : EIATTR_KPARAM_INFO
	.align		4
.L_9:
        /*0018*/ 	.byte	0x04, 0x17
        /*001a*/ 	.short	(.L_11 - .L_10)
.L_10:
        /*001c*/ 	.word	0x00000000
        /*0020*/ 	.short	0x0001
        /*0022*/ 	.short	0x0008
        /*0024*/ 	.byte	0x00, 0xf5, 0x21, 0x00


	//----- nvinfo : EIATTR_KPARAM_INFO
	.align		4
.L_11:
        /*0028*/ 	.byte	0x04, 0x17
        /*002a*/ 	.short	(.L_13 - .L_12)
.L_12:
        /*002c*/ 	.word	0x00000000
        /*0030*/ 	.short	0x0000
        /*0032*/ 	.short	0x0000
        /*0034*/ 	.byte	0x00, 0xf5, 0x21, 0x00


	//----- nvinfo : EIATTR_SPARSE_MMA_MASK
	.align		4
.L_13:
        /*0038*/ 	.byte	0x03, 0x50
        /*003a*/ 	.short	0x0000


	//----- nvinfo : EIATTR_WMMA_USED
	.align		4
        /*003c*/ 	.byte	0x01, 0x2b
	.zero		2


	//----- nvinfo : EIATTR_MAXREG_COUNT
	.align		4
        /*0040*/ 	.byte	0x03, 0x1b
        /*0042*/ 	.short	0x00ff


	//----- nvinfo : EIATTR_MERCURY_ISA_VERSION
	.align		4
        /*0044*/ 	.byte	0x03, 0x5f
        /*0046*/ 	.short	0x0101


	//----- nvinfo : EIATTR_VRC_CTA_INIT_COUNT
	.align		4
        /*0048*/ 	.byte	0x02, 0x4a
	.zero		1
	.zero		1


	//----- nvinfo : EIATTR_EXIT_INSTR_OFFSETS
	.align		4
        /*004c*/ 	.byte	0x04, 0x1c
        /*004e*/ 	.short	(.L_15 - .L_14)


	//   ....[0]....
.L_14:
        /*0050*/ 	.word	0x00000210


	//----- nvinfo : EIATTR_CBANK_PARAM_SIZE
	.align		4
.L_15:
        /*0054*/ 	.byte	0x03, 0x19
        /*0056*/ 	.short	0x0018


	//----- nvinfo : EIATTR_PARAM_CBANK
	.align		4
        /*0058*/ 	.byte	0x04, 0x0a
        /*005a*/ 	.short	(.L_17 - .L_16)
	.align		4
.L_16:
        /*005c*/ 	.word	index@(.nv.constant0._Z8wmma_kerP6__halfS0_Pf)
        /*0060*/ 	.short	0x0380
        /*0062*/ 	.short	0x0018


	//----- nvinfo : EIATTR_SW_WAR
	.align		4
.L_17:
        /*0064*/ 	.byte	0x04, 0x36
        /*0066*/ 	.short	(.L_19 - .L_18)
.L_18:
        /*0068*/ 	.word	0x00000008
.L_19:


//--------------------- .nv.callgraph             --------------------------
	.section	.nv.callgraph,"",@"SHT_CUDA_CALLGRAPH"
	.align	4
	.sectionentsize	8
	.align		4
        /*0000*/ 	.word	0x00000000
	.align		4
        /*0004*/ 	.word	0xffffffff
	.align		4
        /*0008*/ 	.word	0x00000000
	.align		4
        /*000c*/ 	.word	0xfffffffe
	.align		4
        /*0010*/ 	.word	0x00000000
	.align		4
        /*0014*/ 	.word	0xfffffffd
	.align		4
        /*0018*/ 	.word	0x00000000
	.align		4
        /*001c*/ 	.word	0xfffffffc


//--------------------- .text._Z8wmma_kerP6__halfS0_Pf --------------------------
	.section	.text._Z8wmma_kerP6__halfS0_Pf,"ax",@progbits
	.align	128
        .global         _Z8wmma_kerP6__halfS0_Pf
        .type           _Z8wmma_kerP6__halfS0_Pf,@function
        .size           _Z8wmma_kerP6__halfS0_Pf,(.L_x_1 - _Z8wmma_kerP6__halfS0_Pf)
        .other          _Z8wmma_kerP6__halfS0_Pf,@"STO_CUDA_ENTRY STV_DEFAULT"
_Z8wmma_kerP6__halfS0_Pf:
.text._Z8wmma_kerP6__halfS0_Pf:
[----:B------:R-:W-:Y:S01]  /*0000*/  LDC R1, c[0x0][0x37c] ;  /* 0x0000df00ff017b82 */ /* 0x000fe20000000800 */
[----:B------:R-:W0:Y:S01]  /*0010*/  S2R R5, SR_LANEID ;  /* 0x0000000000057919 */ /* 0x000e220000000000 */
[----:B------:R-:W1:Y:S01]  /*0020*/  LDCU.128 UR8, c[0x0][0x380] ;  /* 0x00007000ff0877ac */ /* 0x000e620008000c00 */
[----:B------:R-:W-:Y:S01]  /*0030*/  IMAD.MOV.U32 R3, RZ, RZ, RZ ;  /* 0x000000ffff037224 */ /* 0x000fe200078e00ff */
[----:B------:R-:W2:Y:S01]  /*0040*/  LDCU.64 UR4, c[0x0][0x358] ;  /* 0x00006b00ff0477ac */ /* 0x000ea20008000a00 */
[----:B------:R-:W3:Y:S01]  /*0050*/  LDCU.64 UR6, c[0x0][0x390] ;  /* 0x00007200ff0677ac */ /* 0x000ee20008000a00 */
[----:B0-----:R-:W-:Y:S02]  /*0060*/  LOP3.LUT R2, R5, 0x3, RZ, 0xc0, !PT ;  /* 0x0000000305027812 */ /* 0x001fe400078ec0ff */
[----:B------:R-:W-:-:S05]  /*0070*/  SHF.R.U32.HI R5, RZ, 0x2, R5 ;  /* 0x00000002ff057819 */ /* 0x000fca0000011605 */
[----:B------:R-:W-:-:S03]  /*0080*/  IMAD.WIDE.U32 R2, R5, 0x8, R2 ;  /* 0x0000000805027825 */ /* 0x000fc600078e0002 */
[----:B-1----:R-:W-:-:S04]  /*0090*/  LEA R10, P0, R2, UR10, 0x2 ;  /* 0x0000000a020a7c11 */ /* 0x002fc8000f8010ff */
[----:B------:R-:W-:-:S05]  /*00a0*/  LEA.HI.X R11, R2, UR11, R3, 0x2, P0 ;  /* 0x0000000b020b7c11 */ /* 0x000fca00080f1403 */
[----:B--2---:R-:W2:Y:S04]  /*00b0*/  LDG.E R0, desc[UR4][R10.64] ;  /* 0x000000040a007981 */ /* 0x004ea8000c1e1900 */
[----:B------:R-:W4:Y:S04]  /*00c0*/  LDG.E R12, desc[UR4][R10.64+0x100] ;  /* 0x000100040a0c7981 */ /* 0x000f28000c1e1900 */
[----:B------:R-:W5:Y:S04]  /*00d0*/  LDG.E R13, desc[UR4][R10.64+0x10] ;  /* 0x000010040a0d7981 */ /* 0x000f68000c1e1900 */
[----:B------:R-:W3:Y:S01]  /*00e0*/  LDG.E R14, desc[UR4][R10.64+0x110] ;  /* 0x000110040a0e7981 */ /* 0x000ee2000c1e1900 */
[----:B------:R-:W-:-:S04]  /*00f0*/  LEA R8, P0, R2, UR8, 0x2 ;  /* 0x0000000802087c11 */ /* 0x000fc8000f8010ff */
[----:B------:R-:W-:-:S05]  /*0100*/  LEA.HI.X R9, R2, UR9, R3, 0x2, P0 ;  /* 0x0000000902097c11 */ /* 0x000fca00080f1403 */
[----:B------:R-:W3:Y:S04]  /*0110*/  LDG.E R4, desc[UR4][R8.64] ;  /* 0x0000000408047981 */ /* 0x000ee8000c1e1900 */
[----:B------:R-:W3:Y:S04]  /*0120*/  LDG.E R5, desc[UR4][R8.64+0x100] ;  /* 0x0001000408057981 */ /* 0x000ee8000c1e1900 */
[----:B------:R-:W3:Y:S04]  /*0130*/  LDG.E R6, desc[UR4][R8.64+0x10] ;  /* 0x0000100408067981 */ /* 0x000ee8000c1e1900 */
[----:B------:R-:W3:Y:S04]  /*0140*/  LDG.E R7, desc[UR4][R8.64+0x110] ;  /* 0x0001100408077981 */ /* 0x000ee8000c1e1900 */
[----:B--2---:R-:W-:Y:S04]  /*0150*/  MOVM.16.MT88 R16, R0 ;  /* 0x000000000010723a */ /* 0x004fe80000000000 */
[----:B----4-:R-:W0:Y:S04]  /*0160*/  MOVM.16.MT88 R17, R12 ;  /* 0x000000000c11723a */ /* 0x010e280000000000 */
[----:B-----5:R-:W-:Y:S04]  /*0170*/  MOVM.16.MT88 R18, R13 ;  /* 0x000000000d12723a */ /* 0x020fe80000000000 */
[----:B---3--:R-:W1:Y:S01]  /*0180*/  MOVM.16.MT88 R19, R14 ;  /* 0x000000000e13723a */ /* 0x008e620000000000 */
[C---:B0-----:R-:W-:Y:S08]  /*0190*/  HMMA.16816.F32 R20, R4.reuse, R16, RZ ;  /* 0x000000100414723c */ /* 0x041ff000000018ff */
[----:B-1----:R-:W-:Y:S01]  /*01a0*/  HMMA.16816.F32 R16, R4, R18, RZ ;  /* 0x000000120410723c */ /* 0x002fe200000018ff */
[----:B------:R-:W-:-:S04]  /*01b0*/  LEA R4, P0, R2, UR6, 0x3 ;  /* 0x0000000602047c11 */ /* 0x000fc8000f8018ff */
[----:B------:R-:W-:-:S06]  /*01c0*/  LEA.HI.X R5, R2, UR7, R3, 0x3, P0 ;  /* 0x0000000702057c11 */ /* 0x000fcc00080f1c03 */
[----:B------:R-:W-:Y:S04]  /*01d0*/  STG.E.64 desc[UR4][R4.64], R20 ;  /* 0x0000001404007986 */ /* 0x000fe8000c101b04 */
[----:B------:R-:W-:Y:S04]  /*01e0*/  STG.E.64 desc[UR4][R4.64+0x200], R22 ;  /* 0x0002001604007986 */ /* 0x000fe8000c101b04 */
[----:B------:R-:W-:Y:S04]  /*01f0*/  STG.E.64 desc[UR4][R4.64+0x20], R16 ;  /* 0x0000201004007986 */ /* 0x000fe8000c101b04 */
[----:B------:R-:W-:Y:S01]  /*0200*/  STG.E.64 desc[UR4][R4.64+0x220], R18 ;  /* 0x0002201204007986 */ /* 0x000fe2000c101b04 */
[----:B------:R-:W-:Y:S05]  /*0210*/  EXIT ;  /* 0x000000000000794d */ /* 0x000fea0003800000 */
.L_x_0:
[----:B------:R-:W-:-:S00]  /*0220*/  BRA `(.L_x_0) ;  /* 0xfffffffc00fc7947 */ /* 0x000fc0000383ffff */
[----:B------:R-:W-:-:S00]  /*0230*/  NOP ;  /* 0x0000000000007918 */ /* 0x000fc00000000000 */
        /* <DEDUP_REMOVED lines=12> */
.L_x_1:


//--------------------- .nv.shared.reserved.0     --------------------------
	.section	.nv.shared.reserved.0,"aw",@nobits
	.weak		__nv_reservedSMEM_offset_0_alias
	.size		__nv_reservedSMEM_offset_0_alias, 0, 64
	.other		__nv_reservedSMEM_offset_0_alias,@"STO_CUDA_RESERVED_SHARED STV_DEFAULT"
__nv_reservedSMEM_offset_0_alias:
	.zero		0
	.zero		64


//--------------------- .nv.constant0._Z8wmma_kerP6__halfS0_Pf --------------------------
	.section	.nv.constant0._Z8wmma_kerP6__halfS0_Pf,"a",@progbits
	.sectionflags	@""
	.align	4
.nv.constant0._Z8wmma_kerP6__halfS0_Pf:
	.zero		920


//--------------------- SYMBOLS --------------------------

	.type		.nv.reservedSmem.offset0,@object
	.size		.nv.reservedSmem.offset0,0x4
